	.headerflags	@"EF_CUDA_TEXMODE_UNIFIED EF_CUDA_64BIT_ADDRESS EF_CUDA_ACCELERATORS EF_CUDA_SM90 EF_CUDA_VIRTUAL_SM(EF_CUDA_SM90)"
	.elftype	@"ET_EXEC"


//--------------------- .nv.info                  --------------------------
	.section	.nv.info,"",@"SHT_CUDA_INFO"
	.align	4


	//----- nvinfo : EIATTR_REGCOUNT
	.align		4
        /*0000*/ 	.byte	0x04, 0x2f
        /*0002*/ 	.short	(.L_3 - .L_2)
	.align		4
.L_2:
        /*0004*/ 	.word	index@(triton_poi_fused__native_batch_norm_legit_no_training_relu_18)
        /*0008*/ 	.word	0x00000016


	//----- nvinfo : EIATTR_MIN_STACK_SIZE
	.align		4
.L_3:
        /*000c*/ 	.byte	0x04, 0x12
        /*000e*/ 	.short	(.L_5 - .L_4)
	.align		4
.L_4:
        /*0010*/ 	.word	index@(triton_poi_fused__native_batch_norm_legit_no_training_relu_18)
        /*0014*/ 	.word	0x00000000


	//----- nvinfo : EIATTR_FRAME_SIZE
	.align		4
.L_5:
        /*0018*/ 	.byte	0x04, 0x11
        /*001a*/ 	.short	(.L_7 - .L_6)
	.align		4
.L_6:
        /*001c*/ 	.word	index@(triton_poi_fused__native_batch_norm_legit_no_training_relu_18)
        /*0020*/ 	.word	0x00000000


	//----- nvinfo : EIATTR_MIN_STACK_SIZE
	.align		4
.L_7:
        /*0024*/ 	.byte	0x04, 0x12
        /*0026*/ 	.short	(.L_9 - .L_8)
	.align		4
.L_8:
        /*0028*/ 	.word	index@(triton_poi_fused__native_batch_norm_legit_no_training_relu_18)
        /*002c*/ 	.word	0x00000000
.L_9:


//--------------------- .nv.info.triton_poi_fused__native_batch_norm_legit_no_training_relu_18 --------------------------
	.section	.nv.info.triton_poi_fused__native_batch_norm_legit_no_training_relu_18,"",@"SHT_CUDA_INFO"
	.sectionflags	@""
	.align	4


	//----- nvinfo : EIATTR_CUDA_API_VERSION
	.align		4
        /*0000*/ 	.byte	0x04, 0x37
        /*0002*/ 	.short	(.L_11 - .L_10)
.L_10:
        /*0004*/ 	.word	0x0000007c


	//----- nvinfo : EIATTR_KPARAM_INFO
	.align		4
.L_11:
        /*0008*/ 	.byte	0x04, 0x17
        /*000a*/ 	.short	(.L_13 - .L_12)
.L_12:
        /*000c*/ 	.word	0x00000000
        /*0010*/ 	.short	0x0006
        /*0012*/ 	.short	0x0030
        /*0014*/ 	.byte	0x00, 0xf0, 0x11, 0x00


	//----- nvinfo : EIATTR_KPARAM_INFO
	.align		4
.L_13:
        /*0018*/ 	.byte	0x04, 0x17
        /*001a*/ 	.short	(.L_15 - .L_14)
.L_14:
        /*001c*/ 	.word	0x00000000
        /*0020*/ 	.short	0x0005
        /*0022*/ 	.short	0x0028
        /*0024*/ 	.byte	0x00, 0xf4, 0x21, 0x00


	//----- nvinfo : EIATTR_KPARAM_INFO
	.align		4
.L_15:
        /*0028*/ 	.byte	0x04, 0x17
        /*002a*/ 	.short	(.L_17 - .L_16)
.L_16:
        /*002c*/ 	.word	0x00000000
        /*0030*/ 	.short	0x0004
        /*0032*/ 	.short	0x0020
        /*0034*/ 	.byte	0x00, 0xf4, 0x21, 0x00


	//----- nvinfo : EIATTR_KPARAM_INFO
	.align		4
.L_17:
        /*0038*/ 	.byte	0x04, 0x17
        /*003a*/ 	.short	(.L_19 - .L_18)
.L_18:
        /*003c*/ 	.word	0x00000000
        /*0040*/ 	.short	0x0003
        /*0042*/ 	.short	0x0018
        /*0044*/ 	.byte	0x00, 0xf4, 0x21, 0x00


	//----- nvinfo : EIATTR_KPARAM_INFO
	.align		4
.L_19:
        /*0048*/ 	.byte	0x04, 0x17
        /*004a*/ 	.short	(.L_21 - .L_20)
.L_20:
        /*004c*/ 	.word	0x00000000
        /*0050*/ 	.short	0x0002
        /*0052*/ 	.short	0x0010
        /*0054*/ 	.byte	0x00, 0xf4, 0x21, 0x00


	//----- nvinfo : EIATTR_KPARAM_INFO
	.align		4
.L_21:
        /*0058*/ 	.byte	0x04, 0x17
        /*005a*/ 	.short	(.L_23 - .L_22)
.L_22:
        /*005c*/ 	.word	0x00000000
        /*0060*/ 	.short	0x0001
        /*0062*/ 	.short	0x0008
        /*0064*/ 	.byte	0x00, 0xf4, 0x21, 0x00


	//----- nvinfo : EIATTR_KPARAM_INFO
	.align		4
.L_23:
        /*0068*/ 	.byte	0x04, 0x17
        /*006a*/ 	.short	(.L_25 - .L_24)
.L_24:
        /*006c*/ 	.word	0x00000000
        /*0070*/ 	.short	0x0000
        /*0072*/ 	.short	0x0000
        /*0074*/ 	.byte	0x00, 0xf4, 0x21, 0x00


	//----- nvinfo : EIATTR_SPARSE_MMA_MASK
	.align		4
.L_25:
        /*0078*/ 	.byte	0x03, 0x50
        /*007a*/ 	.short	0x0000


	//----- nvinfo : EIATTR_MAXREG_COUNT
	.align		4
        /*007c*/ 	.byte	0x03, 0x1b
        /*007e*/ 	.short	0x00ff


	//----- nvinfo : EIATTR_EXIT_INSTR_OFFSETS
	.align		4
        /*0080*/ 	.byte	0x04, 0x1c
        /*0082*/ 	.short	(.L_27 - .L_26)


	//   ....[0]....
.L_26:
        /*0084*/ 	.word	0x00000490


	//   ....[1]....
        /*0088*/ 	.word	0x000004b0


	//----- nvinfo : EIATTR_REQNTID
	.align		4
.L_27:
        /*008c*/ 	.byte	0x04, 0x10
        /*008e*/ 	.short	(.L_29 - .L_28)
.L_28:
        /*0090*/ 	.word	0x00000100
        /*0094*/ 	.word	0x00000001
        /*0098*/ 	.word	0x00000001


	//----- nvinfo : EIATTR_CBANK_PARAM_SIZE
	.align		4
.L_29:
        /*009c*/ 	.byte	0x03, 0x19
        /*009e*/ 	.short	0x0034


	//----- nvinfo : EIATTR_PARAM_CBANK
	.align		4
        /*00a0*/ 	.byte	0x04, 0x0a
        /*00a2*/ 	.short	(.L_31 - .L_30)
	.align		4
.L_30:
        /*00a4*/ 	.word	index@(.nv.constant0.triton_poi_fused__native_batch_norm_legit_no_training_relu_18)
        /*00a8*/ 	.short	0x0210
        /*00aa*/ 	.short	0x0034


	//----- nvinfo : EIATTR_SW_WAR
	.align		4
.L_31:
        /*00ac*/ 	.byte	0x04, 0x36
        /*00ae*/ 	.short	(.L_33 - .L_32)
.L_32:
        /*00b0*/ 	.word	0x00000008
.L_33:


//--------------------- .nv.callgraph             --------------------------
	.section	.nv.callgraph,"",@"SHT_CUDA_CALLGRAPH"
	.align	4
	.sectionentsize	8
	.align		4
        /*0000*/ 	.word	0x00000000
	.align		4
        /*0004*/ 	.word	0xffffffff
	.align		4
        /*0008*/ 	.word	0x00000000
	.align		4
        /*000c*/ 	.word	0xfffffffe
	.align		4
        /*0010*/ 	.word	0x00000000
	.align		4
        /*0014*/ 	.word	0xfffffffd
	.align		4
        /*0018*/ 	.word	0x00000000
	.align		4
        /*001c*/ 	.word	0xfffffffc


//--------------------- .nv.constant4             --------------------------
	.section	.nv.constant4,"a",@progbits
	.align	8
	.align		8
.nv.constant4:
        /*0000*/ 	.dword	_$_str
	.align		8
        /*0008*/ 	.dword	_$_str_$_2


//--------------------- .text.triton_poi_fused__native_batch_norm_legit_no_training_relu_18 --------------------------
	.section	.text.triton_poi_fused__native_batch_norm_legit_no_training_relu_18,"ax",@progbits
	.align	128
        .global         triton_poi_fused__native_batch_norm_legit_no_training_relu_18
        .type           triton_poi_fused__native_batch_norm_legit_no_training_relu_18,@function
        .size           triton_poi_fused__native_batch_norm_legit_no_training_relu_18,(.L_x_1 - triton_poi_fused__native_batch_norm_legit_no_training_relu_18)
        .other          triton_poi_fused__native_batch_norm_legit_no_training_relu_18,@"STO_CUDA_ENTRY STV_DEFAULT"
triton_poi_fused__native_batch_norm_legit_no_training_relu_18:
.text.triton_poi_fused__native_batch_norm_legit_no_training_relu_18:
[----:B------:R-:W0:Y:S01]  /*0000*/  LDC R1, c[0x0][0x28] ;  /* 0x00000a00ff017b82 */ /* 0x000e220000000800 */
[----:B------:R-:W1:Y:S01]  /*0010*/  S2R R0, SR_TID.X ;  /* 0x0000000000007919 */ /* 0x000e620000002100 */
[----:B------:R-:W-:-:S06]  /*0020*/  HFMA2.MMA R2, -RZ, RZ, 0, 0 ;  /* 0x00000000ff027435 */ /* 0x000fcc00000001ff */
[----:B------:R-:W2:Y:S01]  /*0030*/  LDC.64 R10, c[0x0][0x220] ;  /* 0x00008800ff0a7b82 */ /* 0x000ea20000000a00 */
[----:B------:R-:W-:Y:S01]  /*0040*/  ULDC.64 UR4, c[0x0][0x208] ;  /* 0x0000820000047ab9 */ /* 0x000fe20000000a00 */
[----:B------:R-:W3:Y:S06]  /*0050*/  S2R R3, SR_CTAID.X ;  /* 0x0000000000037919 */ /* 0x000eec0000002500 */
[----:B------:R-:W4:Y:S08]  /*0060*/  LDC.64 R14, c[0x0][0x218] ;  /* 0x00008600ff0e7b82 */ /* 0x000f300000000a00 */
[----:B------:R-:W5:Y:S08]  /*0070*/  LDC.64 R8, c[0x0][0x210] ;  /* 0x00008400ff087b82 */ /* 0x000f700000000a00 */
[----:B------:R-:W2:Y:S01]  /*0080*/  LDC.64 R16, c[0x0][0x228] ;  /* 0x00008a00ff107b82 */ /* 0x000ea20000000a00 */
[----:B-1----:R-:W-:-:S07]  /*0090*/  SHF.L.U32 R0, R0, 0x1, RZ ;  /* 0x0000000100007819 */ /* 0x002fce00000006ff */
[----:B------:R-:W1:Y:S01]  /*00a0*/  LDC.64 R18, c[0x0][0x230] ;  /* 0x00008c00ff127b82 */ /* 0x000e620000000a00 */
[----:B------:R-:W-:-:S04]  /*00b0*/  LOP3.LUT R0, R0, 0x1fe, RZ, 0xc0, !PT ;  /* 0x000001fe00007812 */ /* 0x000fc800078ec0ff */
[----:B---3--:R-:W-:-:S04]  /*00c0*/  LEA R3, R3, R0, 0x9 ;  /* 0x0000000003037211 */ /* 0x008fc800078e48ff */
[C---:B------:R-:W-:Y:S01]  /*00d0*/  ISETP.GE.AND P0, PT, R3.reuse, 0xa8c00, PT ;  /* 0x000a8c000300780c */ /* 0x040fe20003f06270 */
[----:B------:R-:W-:-:S05]  /*00e0*/  IMAD.HI R0, R3, -0x6e5d4c3b, R2 ;  /* 0x91a2b3c503007827 */ /* 0x000fca00078e0202 */
[----:B------:R-:W-:-:S04]  /*00f0*/  SHF.R.U32.HI R5, RZ, 0x1f, R0 ;  /* 0x0000001fff057819 */ /* 0x000fc80000011600 */
[----:B------:R-:W-:-:S05]  /*0100*/  LEA.HI.SX32 R5, R0, R5, 0x17 ;  /* 0x0000000500057211 */ /* 0x000fca00078fbaff */
[----:B------:R-:W-:-:S05]  /*0110*/  IMAD.HI R0, R5, 0x2aaaaaab, RZ ;  /* 0x2aaaaaab05007827 */ /* 0x000fca00078e02ff */
[----:B------:R-:W-:-:S04]  /*0120*/  SHF.R.U32.HI R7, RZ, 0x1f, R0 ;  /* 0x0000001fff077819 */ /* 0x000fc80000011600 */
[----:B------:R-:W-:-:S05]  /*0130*/  LEA.HI R0, R0, R7, RZ, 0x1b ;  /* 0x0000000700007211 */ /* 0x000fca00078fd8ff */
[----:B------:R-:W-:Y:S01]  /*0140*/  IMAD R13, R0, -0xc0, R5 ;  /* 0xffffff40000d7824 */ /* 0x000fe200078e0205 */
[----:B------:R-:W-:-:S03]  /*0150*/  MOV R0, RZ ;  /* 0x000000ff00007202 */ /* 0x000fc60000000f00 */
[----:B--2---:R-:W-:-:S05]  /*0160*/  IMAD.WIDE R10, R13, 0x4, R10 ;  /* 0x000000040d0a7825 */ /* 0x004fca00078e020a */
[----:B------:R-:W2:Y:S04]  /*0170*/  @!P0 LDG.E.EL R0, desc[UR4][R10.64] ;  /* 0x000000040a008981 */ /* 0x000ea8000c2e1900 */
[----:B------:R3:W2:Y:S01]  /*0180*/  @!P0 LDG.E.EL R2, desc[UR4][R10.64] ;  /* 0x000000040a028981 */ /* 0x0006a2000c2e1900 */
[----:B------:R-:W-:Y:S02]  /*0190*/  CS2R R6, SRZ ;  /* 0x0000000000067805 */ /* 0x000fe4000001ff00 */
[----:B------:R-:W-:Y:S01]  /*01a0*/  CS2R R4, SRZ ;  /* 0x0000000000047805 */ /* 0x000fe2000001ff00 */
[----:B----4-:R-:W-:-:S04]  /*01b0*/  IMAD.WIDE R14, R13, 0x4, R14 ;  /* 0x000000040d0e7825 */ /* 0x010fc800078e020e */
[----:B-----5:R-:W-:Y:S01]  /*01c0*/  IMAD.WIDE R8, R3, 0x4, R8 ;  /* 0x0000000403087825 */ /* 0x020fe200078e0208 */
[----:B------:R-:W4:Y:S01]  /*01d0*/  @!P0 LDG.E.EL R7, desc[UR4][R14.64] ;  /* 0x000000040e078981 */ /* 0x000f22000c2e1900 */
[----:B---3--:R-:W-:Y:S02]  /*01e0*/  CS2R R10, SRZ ;  /* 0x00000000000a7805 */ /* 0x008fe4000001ff00 */
[C---:B0-----:R-:W-:Y:S01]  /*01f0*/  IMAD.WIDE R16, R13.reuse, 0x4, R16 ;  /* 0x000000040d107825 */ /* 0x041fe200078e0210 */
[----:B------:R-:W3:Y:S03]  /*0200*/  @!P0 LDG.E.EL R6, desc[UR4][R14.64] ;  /* 0x000000040e068981 */ /* 0x000ee6000c2e1900 */
[----:B-1----:R-:W-:Y:S01]  /*0210*/  IMAD.WIDE R18, R13, 0x4, R18 ;  /* 0x000000040d127825 */ /* 0x002fe200078e0212 */
[----:B------:R0:W4:Y:S01]  /*0220*/  @!P0 LDG.E.64 R4, desc[UR4][R8.64] ;  /* 0x0000000408048981 */ /* 0x000122000c1e1b00 */
[----:B------:R-:W-:-:S03]  /*0230*/  CS2R R12, SRZ ;  /* 0x00000000000c7805 */ /* 0x000fc6000001ff00 */
[----:B------:R-:W5:Y:S04]  /*0240*/  @!P0 LDG.E.EL R11, desc[UR4][R18.64] ;  /* 0x00000004120b8981 */ /* 0x000f68000c2e1900 */
[----:B------:R-:W5:Y:S01]  /*0250*/  @!P0 LDG.E.EL R12, desc[UR4][R16.64] ;  /* 0x00000004100c8981 */ /* 0x000f62000c2e1900 */
[----:B0-----:R-:W0:Y:S03]  /*0260*/  LDC.64 R8, c[0x0][0x238] ;  /* 0x00008e00ff087b82 */ /* 0x001e260000000a00 */
[----:B------:R1:W3:Y:S04]  /*0270*/  @!P0 LDG.E.EL R13, desc[UR4][R16.64] ;  /* 0x00000004100d8981 */ /* 0x0002e8000c2e1900 */
[----:B------:R-:W3:Y:S01]  /*0280*/  @!P0 LDG.E.EL R10, desc[UR4][R18.64] ;  /* 0x00000004120a8981 */ /* 0x000ee2000c2e1900 */
[----:B0-----:R-:W-:-:S04]  /*0290*/  IMAD.WIDE R8, R3, 0x4, R8 ;  /* 0x0000000403087825 */ /* 0x001fc800078e0208 */
[----:B--2---:R-:W-:Y:S01]  /*02a0*/  FADD R0, R0, 0.0010000000474974513054 ;  /* 0x3a83126f00007421 */ /* 0x004fe20000000000 */
[----:B------:R-:W-:-:S03]  /*02b0*/  FADD R2, R2, 0.0010000000474974513054 ;  /* 0x3a83126f02027421 */ /* 0x000fc60000000000 */
[----:B------:R-:W0:Y:S08]  /*02c0*/  MUFU.SQRT R14, R0 ;  /* 0x00000000000e7308 */ /* 0x000e300000002000 */
[----:B------:R-:W2:Y:S01]  /*02d0*/  MUFU.SQRT R15, R2 ;  /* 0x00000002000f7308 */ /* 0x000ea20000002000 */
[C---:B0-----:R-:W-:Y:S02]  /*02e0*/  FSETP.GT.AND P1, PT, R14.reuse, 8.50705917302346158658e+37, PT ;  /* 0x7e8000000e00780b */ /* 0x041fe40003f24000 */
[----:B------:R-:W-:-:S02]  /*02f0*/  FSETP.GEU.AND P3, PT, R14, 1.175494350822287508e-38, PT ;  /* 0x008000000e00780b */ /* 0x000fc40003f6e000 */
[C---:B--2---:R-:W-:Y:S02]  /*0300*/  FSETP.GT.AND P2, PT, R15.reuse, 8.50705917302346158658e+37, PT ;  /* 0x7e8000000f00780b */ /* 0x044fe40003f44000 */
[----:B------:R-:W-:-:S07]  /*0310*/  FSETP.GEU.AND P4, PT, R15, 1.175494350822287508e-38, PT ;  /* 0x008000000f00780b */ /* 0x000fce0003f8e000 */
[----:B------:R-:W-:Y:S01]  /*0320*/  @P1 FMUL R14, R14, 0.25 ;  /* 0x3e8000000e0e1820 */ /* 0x000fe20000400000 */
[----:B------:R-:W-:-:S03]  /*0330*/  HFMA2.MMA R0, -RZ, RZ, 1.625, 0 ;  /* 0x3e800000ff007435 */ /* 0x000fc600000001ff */
[----:B------:R-:W-:Y:S01]  /*0340*/  @!P3 FMUL R14, R14, 16777216 ;  /* 0x4b8000000e0eb820 */ /* 0x000fe20000400000 */
[----:B------:R-:W-:-:S04]  /*0350*/  @P2 FMUL R15, R15, 0.25 ;  /* 0x3e8000000f0f2820 */ /* 0x000fc80000400000 */
[----:B------:R-:W-:Y:S01]  /*0360*/  @!P4 FMUL R15, R15, 16777216 ;  /* 0x4b8000000f0fc820 */ /* 0x000fe20000400000 */
[----:B------:R-:W0:Y:S01]  /*0370*/  MUFU.RCP R14, R14 ;  /* 0x0000000e000e7308 */ /* 0x000e220000001000 */
[----:B-1----:R-:W-:-:S07]  /*0380*/  FSEL R17, R0, 1, P1 ;  /* 0x3f80000000117808 */ /* 0x002fce0000800000 */
[----:B------:R-:W1:Y:S01]  /*0390*/  MUFU.RCP R15, R15 ;  /* 0x0000000f000f7308 */ /* 0x000e620000001000 */
[----:B------:R-:W-:Y:S01]  /*03a0*/  FSEL R0, R0, 1, P2 ;  /* 0x3f80000000007808 */ /* 0x000fe20001000000 */
[----:B------:R-:W-:-:S04]  /*03b0*/  @!P3 FMUL R17, R17, 16777216 ;  /* 0x4b8000001111b820 */ /* 0x000fc80000400000 */
[----:B------:R-:W-:Y:S01]  /*03c0*/  @!P4 FMUL R0, R0, 16777216 ;  /* 0x4b8000000000c820 */ /* 0x000fe20000400000 */
[----:B----4-:R-:W-:Y:S01]  /*03d0*/  FADD R4, -R7, R4 ;  /* 0x0000000407047221 */ /* 0x010fe20000000100 */
[----:B---3--:R-:W-:Y:S01]  /*03e0*/  FADD R5, -R6, R5 ;  /* 0x0000000506057221 */ /* 0x008fe20000000100 */
[----:B0-----:R-:W-:Y:S01]  /*03f0*/  FMUL R17, R14, R17 ;  /* 0x000000110e117220 */ /* 0x001fe20000400000 */
[----:B-1----:R-:W-:-:S03]  /*0400*/  FMUL R0, R15, R0 ;  /* 0x000000000f007220 */ /* 0x002fc60000400000 */
[----:B------:R-:W-:Y:S01]  /*0410*/  FMUL R4, R4, R17 ;  /* 0x0000001104047220 */ /* 0x000fe20000400000 */
[----:B------:R-:W-:-:S03]  /*0420*/  FMUL R5, R5, R0 ;  /* 0x0000000005057220 */ /* 0x000fc60000400000 */
[----:B-----5:R-:W-:Y:S01]  /*0430*/  FFMA R4, R4, R12, R11 ;  /* 0x0000000c04047223 */ /* 0x020fe2000000000b */
[----:B------:R-:W-:-:S04]  /*0440*/  FFMA R5, R5, R13, R10 ;  /* 0x0000000d05057223 */ /* 0x000fc8000000000a */
[C---:B------:R-:W-:Y:S02]  /*0450*/  FSETP.GEU.AND P1, PT, R4.reuse, RZ, PT ;  /* 0x000000ff0400720b */ /* 0x040fe40003f2e000 */
[C---:B------:R-:W-:Y:S02]  /*0460*/  FSETP.GEU.AND P2, PT, R5.reuse, RZ, PT ;  /* 0x000000ff0500720b */ /* 0x040fe40003f4e000 */
[----:B------:R-:W-:Y:S02]  /*0470*/  FSEL R4, R4, RZ, P1 ;  /* 0x000000ff04047208 */ /* 0x000fe40000800000 */
[----:B------:R-:W-:Y:S01]  /*0480*/  FSEL R5, R5, RZ, P2 ;  /* 0x000000ff05057208 */ /* 0x000fe20001000000 */
[----:B------:R-:W-:Y:S08]  /*0490*/  @P0 EXIT ;  /* 0x000000000000094d */ /* 0x000ff00003800000 */
[----:B------:R-:W-:Y:S01]  /*04a0*/  STG.E.64 desc[UR4][R8.64], R4 ;  /* 0x0000000408007986 */ /* 0x000fe2000c101b04 */
[----:B------:R-:W-:Y:S05]  /*04b0*/  EXIT ;  /* 0x000000000000794d */ /* 0x000fea0003800000 */
.L_x_0:
[----:B------:R-:W-:-:S00]  /*04c0*/  BRA `(.L_x_0) ;  /* 0xfffffffc00fc7947 */ /* 0x000fc0000383ffff */
[----:B------:R-:W-:-:S00]  /*04d0*/  NOP ;  /* 0x0000000000007918 */ /* 0x000fc00000000000 */
        /* <DEDUP_REMOVED lines=10> */
.L_x_1:


//--------------------- .nv.global.init           --------------------------
	.section	.nv.global.init,"aw",@progbits
.nv.global.init:
	.type		_$_str,@object
	.size		_$_str,(_$_str_$_2 - _$_str)
_$_str:
        /*0000*/ 	.byte	0x5f, 0x5f, 0x43, 0x55, 0x44, 0x41, 0x5f, 0x46, 0x54, 0x5a, 0x00
	.type		_$_str_$_2,@object
	.size		_$_str_$_2,(.L_1 - _$_str_$_2)
_$_str_$_2:
        /*000b*/ 	.byte	0x5f, 0x5f, 0x43, 0x55, 0x44, 0x41, 0x5f, 0x50, 0x52, 0x45, 0x43, 0x5f, 0x53, 0x51, 0x52, 0x54
        /*001b*/ 	.byte	0x00
.L_1:


//--------------------- .nv.constant0.triton_poi_fused__native_batch_norm_legit_no_training_relu_18 --------------------------
	.section	.nv.constant0.triton_poi_fused__native_batch_norm_legit_no_training_relu_18,"a",@progbits
	.sectionflags	@""
	.align	4
.nv.constant0.triton_poi_fused__native_batch_norm_legit_no_training_relu_18:
	.zero		580
